	.headerflags	@"EF_CUDA_TEXMODE_UNIFIED EF_CUDA_64BIT_ADDRESS EF_CUDA_ACCELERATORS EF_CUDA_SM90 EF_CUDA_VIRTUAL_SM(EF_CUDA_SM90)"
	.elftype	@"ET_EXEC"


//--------------------- .nv.info                  --------------------------
	.section	.nv.info,"",@"SHT_CUDA_INFO"
	.align	4


	//----- nvinfo : EIATTR_REGCOUNT
	.align		4
        /*0000*/ 	.byte	0x04, 0x2f
        /*0002*/ 	.short	(.L_3 - .L_2)
	.align		4
.L_2:
        /*0004*/ 	.word	index@(triton_poi_fused__native_batch_norm_legit_no_training_convolution_relu_17)
        /*0008*/ 	.word	0x00000013


	//----- nvinfo : EIATTR_MIN_STACK_SIZE
	.align		4
.L_3:
        /*000c*/ 	.byte	0x04, 0x12
        /*000e*/ 	.short	(.L_5 - .L_4)
	.align		4
.L_4:
        /*0010*/ 	.word	index@(triton_poi_fused__native_batch_norm_legit_no_training_convolution_relu_17)
        /*0014*/ 	.word	0x00000000


	//----- nvinfo : EIATTR_FRAME_SIZE
	.align		4
.L_5:
        /*0018*/ 	.byte	0x04, 0x11
        /*001a*/ 	.short	(.L_7 - .L_6)
	.align		4
.L_6:
        /*001c*/ 	.word	index@(triton_poi_fused__native_batch_norm_legit_no_training_convolution_relu_17)
        /*0020*/ 	.word	0x00000000


	//----- nvinfo : EIATTR_MIN_STACK_SIZE
	.align		4
.L_7:
        /*0024*/ 	.byte	0x04, 0x12
        /*0026*/ 	.short	(.L_9 - .L_8)
	.align		4
.L_8:
        /*0028*/ 	.word	index@(triton_poi_fused__native_batch_norm_legit_no_training_convolution_relu_17)
        /*002c*/ 	.word	0x00000000
.L_9:


//--------------------- .nv.info.triton_poi_fused__native_batch_norm_legit_no_training_convolution_relu_17 --------------------------
	.section	.nv.info.triton_poi_fused__native_batch_norm_legit_no_training_convolution_relu_17,"",@"SHT_CUDA_INFO"
	.sectionflags	@""
	.align	4


	//----- nvinfo : EIATTR_CUDA_API_VERSION
	.align		4
        /*0000*/ 	.byte	0x04, 0x37
        /*0002*/ 	.short	(.L_11 - .L_10)
.L_10:
        /*0004*/ 	.word	0x0000007c


	//----- nvinfo : EIATTR_KPARAM_INFO
	.align		4
.L_11:
        /*0008*/ 	.byte	0x04, 0x17
        /*000a*/ 	.short	(.L_13 - .L_12)
.L_12:
        /*000c*/ 	.word	0x00000000
        /*0010*/ 	.short	0x0007
        /*0012*/ 	.short	0x0038
        /*0014*/ 	.byte	0x00, 0xf0, 0x11, 0x00


	//----- nvinfo : EIATTR_KPARAM_INFO
	.align		4
.L_13:
        /*0018*/ 	.byte	0x04, 0x17
        /*001a*/ 	.short	(.L_15 - .L_14)
.L_14:
        /*001c*/ 	.word	0x00000000
        /*0020*/ 	.short	0x0006
        /*0022*/ 	.short	0x0030
        /*0024*/ 	.byte	0x00, 0xf4, 0x21, 0x00


	//----- nvinfo : EIATTR_KPARAM_INFO
	.align		4
.L_15:
        /*0028*/ 	.byte	0x04, 0x17
        /*002a*/ 	.short	(.L_17 - .L_16)
.L_16:
        /*002c*/ 	.word	0x00000000
        /*0030*/ 	.short	0x0005
        /*0032*/ 	.short	0x0028
        /*0034*/ 	.byte	0x00, 0xf4, 0x21, 0x00


	//----- nvinfo : EIATTR_KPARAM_INFO
	.align		4
.L_17:
        /*0038*/ 	.byte	0x04, 0x17
        /*003a*/ 	.short	(.L_19 - .L_18)
.L_18:
        /*003c*/ 	.word	0x00000000
        /*0040*/ 	.short	0x0004
        /*0042*/ 	.short	0x0020
        /*0044*/ 	.byte	0x00, 0xf4, 0x21, 0x00


	//----- nvinfo : EIATTR_KPARAM_INFO
	.align		4
.L_19:
        /*0048*/ 	.byte	0x04, 0x17
        /*004a*/ 	.short	(.L_21 - .L_20)
.L_20:
        /*004c*/ 	.word	0x00000000
        /*0050*/ 	.short	0x0003
        /*0052*/ 	.short	0x0018
        /*0054*/ 	.byte	0x00, 0xf4, 0x21, 0x00


	//----- nvinfo : EIATTR_KPARAM_INFO
	.align		4
.L_21:
        /*0058*/ 	.byte	0x04, 0x17
        /*005a*/ 	.short	(.L_23 - .L_22)
.L_22:
        /*005c*/ 	.word	0x00000000
        /*0060*/ 	.short	0x0002
        /*0062*/ 	.short	0x0010
        /*0064*/ 	.byte	0x00, 0xf4, 0x21, 0x00


	//----- nvinfo : EIATTR_KPARAM_INFO
	.align		4
.L_23:
        /*0068*/ 	.byte	0x04, 0x17
        /*006a*/ 	.short	(.L_25 - .L_24)
.L_24:
        /*006c*/ 	.word	0x00000000
        /*0070*/ 	.short	0x0001
        /*0072*/ 	.short	0x0008
        /*0074*/ 	.byte	0x00, 0xf4, 0x21, 0x00


	//----- nvinfo : EIATTR_KPARAM_INFO
	.align		4
.L_25:
        /*0078*/ 	.byte	0x04, 0x17
        /*007a*/ 	.short	(.L_27 - .L_26)
.L_26:
        /*007c*/ 	.word	0x00000000
        /*0080*/ 	.short	0x0000
        /*0082*/ 	.short	0x0000
        /*0084*/ 	.byte	0x00, 0xf4, 0x21, 0x00


	//----- nvinfo : EIATTR_SPARSE_MMA_MASK
	.align		4
.L_27:
        /*0088*/ 	.byte	0x03, 0x50
        /*008a*/ 	.short	0x0000


	//----- nvinfo : EIATTR_MAXREG_COUNT
	.align		4
        /*008c*/ 	.byte	0x03, 0x1b
        /*008e*/ 	.short	0x00ff


	//----- nvinfo : EIATTR_EXIT_INSTR_OFFSETS
	.align		4
        /*0090*/ 	.byte	0x04, 0x1c
        /*0092*/ 	.short	(.L_29 - .L_28)


	//   ....[0]....
.L_28:
        /*0094*/ 	.word	0x00000340


	//----- nvinfo : EIATTR_REQNTID
	.align		4
.L_29:
        /*0098*/ 	.byte	0x04, 0x10
        /*009a*/ 	.short	(.L_31 - .L_30)
.L_30:
        /*009c*/ 	.word	0x00000080
        /*00a0*/ 	.word	0x00000001
        /*00a4*/ 	.word	0x00000001


	//----- nvinfo : EIATTR_CBANK_PARAM_SIZE
	.align		4
.L_31:
        /*00a8*/ 	.byte	0x03, 0x19
        /*00aa*/ 	.short	0x003c


	//----- nvinfo : EIATTR_PARAM_CBANK
	.align		4
        /*00ac*/ 	.byte	0x04, 0x0a
        /*00ae*/ 	.short	(.L_33 - .L_32)
	.align		4
.L_32:
        /*00b0*/ 	.word	index@(.nv.constant0.triton_poi_fused__native_batch_norm_legit_no_training_convolution_relu_17)
        /*00b4*/ 	.short	0x0210
        /*00b6*/ 	.short	0x003c


	//----- nvinfo : EIATTR_SW_WAR
	.align		4
.L_33:
        /*00b8*/ 	.byte	0x04, 0x36
        /*00ba*/ 	.short	(.L_35 - .L_34)
.L_34:
        /*00bc*/ 	.word	0x00000008
.L_35:


//--------------------- .nv.callgraph             --------------------------
	.section	.nv.callgraph,"",@"SHT_CUDA_CALLGRAPH"
	.align	4
	.sectionentsize	8
	.align		4
        /*0000*/ 	.word	0x00000000
	.align		4
        /*0004*/ 	.word	0xffffffff
	.align		4
        /*0008*/ 	.word	0x00000000
	.align		4
        /*000c*/ 	.word	0xfffffffe
	.align		4
        /*0010*/ 	.word	0x00000000
	.align		4
        /*0014*/ 	.word	0xfffffffd
	.align		4
        /*0018*/ 	.word	0x00000000
	.align		4
        /*001c*/ 	.word	0xfffffffc


//--------------------- .nv.constant4             --------------------------
	.section	.nv.constant4,"a",@progbits
	.align	8
	.align		8
.nv.constant4:
        /*0000*/ 	.dword	_$_str
	.align		8
        /*0008*/ 	.dword	_$_str_$_2


//--------------------- .text.triton_poi_fused__native_batch_norm_legit_no_training_convolution_relu_17 --------------------------
	.section	.text.triton_poi_fused__native_batch_norm_legit_no_training_convolution_relu_17,"ax",@progbits
	.align	128
        .global         triton_poi_fused__native_batch_norm_legit_no_training_convolution_relu_17
        .type           triton_poi_fused__native_batch_norm_legit_no_training_convolution_relu_17,@function
        .size           triton_poi_fused__native_batch_norm_legit_no_training_convolution_relu_17,(.L_x_1 - triton_poi_fused__native_batch_norm_legit_no_training_convolution_relu_17)
        .other          triton_poi_fused__native_batch_norm_legit_no_training_convolution_relu_17,@"STO_CUDA_ENTRY STV_DEFAULT"
triton_poi_fused__native_batch_norm_legit_no_training_convolution_relu_17:
.text.triton_poi_fused__native_batch_norm_legit_no_training_convolution_relu_17:
[----:B------:R-:W-:Y:S01]  /*0000*/  LDC R1, c[0x0][0x28] ;  /* 0x00000a00ff017b82 */ /* 0x000fe20000000800 */
[----:B------:R-:W1:Y:S07]  /*0010*/  S2R R0, SR_TID.X ;  /* 0x0000000000007919 */ /* 0x000e6e0000002100 */
[----:B------:R-:W2:Y:S01]  /*0020*/  LDC.64 R10, c[0x0][0x228] ;  /* 0x00008a00ff0a7b82 */ /* 0x000ea20000000a00 */
[----:B------:R-:W-:Y:S01]  /*0030*/  ULDC.64 UR4, c[0x0][0x208] ;  /* 0x0000820000047ab9 */ /* 0x000fe20000000a00 */
[----:B------:R-:W3:Y:S06]  /*0040*/  S2R R3, SR_CTAID.X ;  /* 0x0000000000037919 */ /* 0x000eec0000002500 */
[----:B------:R-:W4:Y:S08]  /*0050*/  LDC.64 R6, c[0x0][0x218] ;  /* 0x00008600ff067b82 */ /* 0x000f300000000a00 */
[----:B------:R-:W5:Y:S08]  /*0060*/  LDC.64 R8, c[0x0][0x220] ;  /* 0x00008800ff087b82 */ /* 0x000f700000000a00 */
[----:B------:R-:W5:Y:S01]  /*0070*/  LDC.64 R12, c[0x0][0x230] ;  /* 0x00008c00ff0c7b82 */ /* 0x000f620000000a00 */
[----:B-1----:R-:W-:-:S07]  /*0080*/  LOP3.LUT R0, R0, 0x7f, RZ, 0xc0, !PT ;  /* 0x0000007f00007812 */ /* 0x002fce00078ec0ff */
[----:B------:R-:W1:Y:S01]  /*0090*/  LDC.64 R4, c[0x0][0x238] ;  /* 0x00008e00ff047b82 */ /* 0x000e620000000a00 */
[----:B---3--:R-:W-:Y:S02]  /*00a0*/  SHF.R.S32.HI R2, RZ, 0x18, R3 ;  /* 0x00000018ff027819 */ /* 0x008fe40000011403 */
[----:B------:R-:W-:Y:S02]  /*00b0*/  LEA R0, R3, R0, 0x7 ;  /* 0x0000000003007211 */ /* 0x000fe400078e38ff */
[----:B------:R-:W-:-:S04]  /*00c0*/  SGXT R3, R2, 0x1 ;  /* 0x000000010203781a */ /* 0x000fc80000000200 */
[----:B------:R-:W-:-:S04]  /*00d0*/  LEA.HI R3, R3, R0, RZ, 0x8 ;  /* 0x0000000003037211 */ /* 0x000fc800078f40ff */
[----:B------:R-:W-:-:S04]  /*00e0*/  SHF.R.S32.HI R3, RZ, 0x8, R3 ;  /* 0x00000008ff037819 */ /* 0x000fc80000011403 */
[----:B------:R-:W-:-:S04]  /*00f0*/  LEA.HI R2, R3, R3, RZ, 0x4 ;  /* 0x0000000303027211 */ /* 0x000fc800078f20ff */
[----:B------:R-:W-:-:S04]  /*0100*/  LOP3.LUT R2, R2, 0xfffffff0, RZ, 0xc0, !PT ;  /* 0xfffffff002027812 */ /* 0x000fc800078ec0ff */
[----:B------:R-:W-:Y:S02]  /*0110*/  IADD3 R15, R3, -R2, RZ ;  /* 0x80000002030f7210 */ /* 0x000fe40007ffe0ff */
[----:B------:R-:W3:Y:S03]  /*0120*/  LDC.64 R2, c[0x0][0x210] ;  /* 0x00008400ff027b82 */ /* 0x000ee60000000a00 */
[----:B--2---:R-:W-:-:S05]  /*0130*/  IMAD.WIDE R10, R15, 0x4, R10 ;  /* 0x000000040f0a7825 */ /* 0x004fca00078e020a */
[----:B------:R2:W2:Y:S01]  /*0140*/  LDG.E.EL R16, desc[UR4][R10.64] ;  /* 0x000000040a107981 */ /* 0x0004a2000c2e1900 */
[----:B----4-:R-:W-:-:S04]  /*0150*/  IMAD.WIDE R6, R15, 0x4, R6 ;  /* 0x000000040f067825 */ /* 0x010fc800078e0206 */
[C---:B-----5:R-:W-:Y:S02]  /*0160*/  IMAD.WIDE R8, R15.reuse, 0x4, R8 ;  /* 0x000000040f087825 */ /* 0x060fe400078e0208 */
[----:B------:R4:W5:Y:S02]  /*0170*/  LDG.E.EL R7, desc[UR4][R6.64] ;  /* 0x0000000406077981 */ /* 0x000964000c2e1900 */
[----:B---3--:R-:W-:Y:S02]  /*0180*/  IMAD.WIDE R2, R0, 0x4, R2 ;  /* 0x0000000400027825 */ /* 0x008fe400078e0202 */
[----:B------:R-:W3:Y:S04]  /*0190*/  LDG.E.EL R8, desc[UR4][R8.64] ;  /* 0x0000000408087981 */ /* 0x000ee8000c2e1900 */
[----:B------:R-:W5:Y:S01]  /*01a0*/  LDG.E R14, desc[UR4][R2.64] ;  /* 0x00000004020e7981 */ /* 0x000f62000c1e1900 */
[----:B0-2---:R-:W-:-:S04]  /*01b0*/  IMAD.WIDE R10, R15, 0x4, R12 ;  /* 0x000000040f0a7825 */ /* 0x005fc800078e020c */
[----:B-1----:R-:W-:Y:S02]  /*01c0*/  IMAD.WIDE R12, R15, 0x4, R4 ;  /* 0x000000040f0c7825 */ /* 0x002fe400078e0204 */
[----:B------:R-:W2:Y:S01]  /*01d0*/  LDG.E.EL R10, desc[UR4][R10.64] ;  /* 0x000000040a0a7981 */ /* 0x000ea2000c2e1900 */
[----:B----4-:R-:W-:Y:S01]  /*01e0*/  HFMA2.MMA R6, -RZ, RZ, 1.625, 0 ;  /* 0x3e800000ff067435 */ /* 0x010fe200000001ff */
[----:B------:R-:W0:Y:S02]  /*01f0*/  LDC.64 R4, c[0x0][0x240] ;  /* 0x00009000ff047b82 */ /* 0x000e240000000a00 */
[----:B------:R-:W2:Y:S01]  /*0200*/  LDG.E.EL R13, desc[UR4][R12.64] ;  /* 0x000000040c0d7981 */ /* 0x000ea2000c2e1900 */
[----:B0-----:R-:W-:-:S04]  /*0210*/  IMAD.WIDE R4, R0, 0x4, R4 ;  /* 0x0000000400047825 */ /* 0x001fc800078e0204 */
[----:B------:R-:W-:-:S04]  /*0220*/  FADD R16, R16, 9.9999997473787516356e-06 ;  /* 0x3727c5ac10107421 */ /* 0x000fc80000000000 */
[----:B------:R-:W0:Y:S02]  /*0230*/  MUFU.SQRT R15, R16 ;  /* 0x00000010000f7308 */ /* 0x000e240000002000 */
[C---:B0-----:R-:W-:Y:S02]  /*0240*/  FSETP.GT.AND P0, PT, R15.reuse, 8.50705917302346158658e+37, PT ;  /* 0x7e8000000f00780b */ /* 0x041fe40003f04000 */
[----:B------:R-:W-:-:S11]  /*0250*/  FSETP.GEU.AND P1, PT, R15, 1.175494350822287508e-38, PT ;  /* 0x008000000f00780b */ /* 0x000fd60003f2e000 */
[----:B------:R-:W-:-:S04]  /*0260*/  @P0 FMUL R15, R15, 0.25 ;  /* 0x3e8000000f0f0820 */ /* 0x000fc80000400000 */
[----:B------:R-:W-:-:S06]  /*0270*/  @!P1 FMUL R15, R15, 16777216 ;  /* 0x4b8000000f0f9820 */ /* 0x000fcc0000400000 */
[----:B------:R-:W0:Y:S01]  /*0280*/  MUFU.RCP R15, R15 ;  /* 0x0000000f000f7308 */ /* 0x000e220000001000 */
[----:B------:R-:W-:Y:S01]  /*0290*/  FSEL R6, R6, 1, P0 ;  /* 0x3f80000006067808 */ /* 0x000fe20000000000 */
[----:B-----5:R-:W-:-:S04]  /*02a0*/  FADD R7, R14, R7 ;  /* 0x000000070e077221 */ /* 0x020fc80000000000 */
[----:B------:R-:W-:Y:S01]  /*02b0*/  @!P1 FMUL R6, R6, 16777216 ;  /* 0x4b80000006069820 */ /* 0x000fe20000400000 */
[----:B---3--:R-:W-:-:S03]  /*02c0*/  FADD R8, -R8, R7 ;  /* 0x0000000708087221 */ /* 0x008fc60000000100 */
[----:B0-----:R-:W-:-:S04]  /*02d0*/  FMUL R9, R15, R6 ;  /* 0x000000060f097220 */ /* 0x001fc80000400000 */
[----:B------:R-:W-:-:S04]  /*02e0*/  FMUL R8, R8, R9 ;  /* 0x0000000908087220 */ /* 0x000fc80000400000 */
[----:B--2---:R-:W-:-:S05]  /*02f0*/  FFMA R8, R10, R8, R13 ;  /* 0x000000080a087223 */ /* 0x004fca000000000d */
[----:B------:R-:W-:-:S04]  /*0300*/  FSETP.GEU.AND P0, PT, R8, RZ, PT ;  /* 0x000000ff0800720b */ /* 0x000fc80003f0e000 */
[----:B------:R-:W-:Y:S01]  /*0310*/  FSEL R9, R8, RZ, P0 ;  /* 0x000000ff08097208 */ /* 0x000fe20000000000 */
[----:B------:R-:W-:Y:S04]  /*0320*/  STG.E desc[UR4][R2.64], R7 ;  /* 0x0000000702007986 */ /* 0x000fe8000c101904 */
[----:B------:R-:W-:Y:S01]  /*0330*/  STG.E desc[UR4][R4.64], R9 ;  /* 0x0000000904007986 */ /* 0x000fe2000c101904 */
[----:B------:R-:W-:Y:S05]  /*0340*/  EXIT ;  /* 0x000000000000794d */ /* 0x000fea0003800000 */
.L_x_0:
[----:B------:R-:W-:-:S00]  /*0350*/  BRA `(.L_x_0) ;  /* 0xfffffffc00fc7947 */ /* 0x000fc0000383ffff */
[----:B------:R-:W-:-:S00]  /*0360*/  NOP ;  /* 0x0000000000007918 */ /* 0x000fc00000000000 */
        /* <DEDUP_REMOVED lines=9> */
.L_x_1:


//--------------------- .nv.global.init           --------------------------
	.section	.nv.global.init,"aw",@progbits
.nv.global.init:
	.type		_$_str,@object
	.size		_$_str,(_$_str_$_2 - _$_str)
_$_str:
        /*0000*/ 	.byte	0x5f, 0x5f, 0x43, 0x55, 0x44, 0x41, 0x5f, 0x46, 0x54, 0x5a, 0x00
	.type		_$_str_$_2,@object
	.size		_$_str_$_2,(.L_1 - _$_str_$_2)
_$_str_$_2:
        /*000b*/ 	.byte	0x5f, 0x5f, 0x43, 0x55, 0x44, 0x41, 0x5f, 0x50, 0x52, 0x45, 0x43, 0x5f, 0x53, 0x51, 0x52, 0x54
        /*001b*/ 	.byte	0x00
.L_1:


//--------------------- .nv.constant0.triton_poi_fused__native_batch_norm_legit_no_training_convolution_relu_17 --------------------------
	.section	.nv.constant0.triton_poi_fused__native_batch_norm_legit_no_training_convolution_relu_17,"a",@progbits
	.sectionflags	@""
	.align	4
.nv.constant0.triton_poi_fused__native_batch_norm_legit_no_training_convolution_relu_17:
	.zero		588
